//
// Generated by NVIDIA NVVM Compiler
//
// Compiler Build ID: CL-36424714
// Cuda compilation tools, release 13.0, V13.0.88
// Based on NVVM 20.0.0
//

.version 9.0
.target sm_100
.address_size 64

	// .globl	_Z13suma_arreglosPKiS0_S0_Pi
.extern .func  (.param .b32 func_retval0) vprintf
(
	.param .b64 vprintf_param_0,
	.param .b64 vprintf_param_1
)
;
.global .align 1 .b8 $str[47] = {91, 68, 69, 86, 73, 67, 69, 93, 32, 71, 108, 111, 98, 97, 108, 73, 100, 58, 32, 37, 100, 32, 32, 32, 40, 37, 100, 44, 37, 100, 44, 37, 100, 41, 32, 32, 32, 32, 86, 97, 108, 58, 32, 37, 100, 10};

.visible .entry _Z13suma_arreglosPKiS0_S0_Pi(
	.param .u64 .ptr .align 1 _Z13suma_arreglosPKiS0_S0_Pi_param_0,
	.param .u64 .ptr .align 1 _Z13suma_arreglosPKiS0_S0_Pi_param_1,
	.param .u64 .ptr .align 1 _Z13suma_arreglosPKiS0_S0_Pi_param_2,
	.param .u64 .ptr .align 1 _Z13suma_arreglosPKiS0_S0_Pi_param_3
)
{
	.local .align 8 .b8 	__local_depot0[24];
	.reg .b64 	%SP;
	.reg .b64 	%SPL;
	.reg .b32 	%r<27>;
	.reg .b64 	%rd<18>;

	mov.u64 	%SPL, __local_depot0;
	cvta.local.u64 	%SP, %SPL;
	ld.param.u64 	%rd1, [_Z13suma_arreglosPKiS0_S0_Pi_param_0];
	ld.param.u64 	%rd2, [_Z13suma_arreglosPKiS0_S0_Pi_param_1];
	ld.param.u64 	%rd3, [_Z13suma_arreglosPKiS0_S0_Pi_param_2];
	ld.param.u64 	%rd4, [_Z13suma_arreglosPKiS0_S0_Pi_param_3];
	cvta.to.global.u64 	%rd5, %rd4;
	cvta.to.global.u64 	%rd6, %rd3;
	cvta.to.global.u64 	%rd7, %rd2;
	cvta.to.global.u64 	%rd8, %rd1;
	add.u64 	%rd9, %SP, 0;
	add.u64 	%rd10, %SPL, 0;
	mov.u32 	%r1, %ctaid.z;
	mov.u32 	%r2, %ntid.z;
	mov.u32 	%r3, %tid.z;
	mad.lo.s32 	%r4, %r1, %r2, %r3;
	mov.u32 	%r5, %nctaid.y;
	mov.u32 	%r6, %ntid.y;
	mov.u32 	%r7, %nctaid.x;
	mov.u32 	%r8, %ntid.x;
	mov.u32 	%r9, %ctaid.y;
	mov.u32 	%r10, %tid.y;
	mov.u32 	%r11, %ctaid.x;
	mov.u32 	%r12, %tid.x;
	mad.lo.s32 	%r13, %r4, %r5, %r9;
	mad.lo.s32 	%r14, %r13, %r6, %r10;
	mad.lo.s32 	%r15, %r14, %r7, %r11;
	mad.lo.s32 	%r16, %r15, %r8, %r12;
	mul.wide.s32 	%rd11, %r16, 4;
	add.s64 	%rd12, %rd8, %rd11;
	ld.global.u32 	%r17, [%rd12];
	add.s64 	%rd13, %rd7, %rd11;
	ld.global.u32 	%r18, [%rd13];
	add.s32 	%r19, %r18, %r17;
	add.s64 	%rd14, %rd6, %rd11;
	ld.global.u32 	%r20, [%rd14];
	add.s32 	%r21, %r19, %r20;
	add.s64 	%rd15, %rd5, %rd11;
	st.global.u32 	[%rd15], %r21;
	ld.global.u32 	%r22, [%rd12];
	ld.global.u32 	%r23, [%rd13];
	ld.global.u32 	%r24, [%rd14];
	st.local.v2.u32 	[%rd10], {%r16, %r22};
	st.local.v2.u32 	[%rd10+8], {%r23, %r24};
	st.local.u32 	[%rd10+16], %r21;
	mov.u64 	%rd16, $str;
	cvta.global.u64 	%rd17, %rd16;
	{ // callseq 0, 0
	.param .b64 param0;
	st.param.b64 	[param0], %rd17;
	.param .b64 param1;
	st.param.b64 	[param1], %rd9;
	.param .b32 retval0;
	call.uni (retval0), 
	vprintf, 
	(
	param0, 
	param1
	);
	ld.param.b32 	%r25, [retval0];
	} // callseq 0
	ret;

}


// ===== COMPILED SASS (sm_100) =====

	.target	sm_100

	.elftype	@"ET_EXEC"


//--------------------- .note.nv.tkinfo           --------------------------
	.section	.note.nv.tkinfo,"",@"SHT_NOTE"
	.sectionflags	@"SHF_NOTE_NV_TKINFO"
	.tkinfo
        /*0018*/ 	.word	0x00000002
        /*0030*/ 	.string	""
        /*0030*/ 	.string	"ptxas"
        /*0030*/ 	.string	"Cuda compilation tools, release 13.0, V13.0.88"
        /*0030*/ 	.string	"Build cuda_13.0.r13.0/compiler.36424714_0"
        /*0030*/ 	.string	"-arch sm_100 -m 64 "



//--------------------- .note.nv.cuinfo           --------------------------
	.section	.note.nv.cuinfo,"",@"SHT_NOTE"
	.sectionflags	@"SHF_NOTE_NV_CUINFO"
        /*0018*/ 	.short	0x0002
        /*001a*/ 	.short	0x0064
        /*001c*/ 	.short	0x0082
	.zero		2


//--------------------- .nv.info                  --------------------------
	.section	.nv.info,"",@"SHT_CUDA_INFO"
	.align	4


	//----- nvinfo : EIATTR_REGCOUNT
	.align		4
        /*0000*/ 	.byte	0x04, 0x2f
        /*0002*/ 	.short	(.L_2 - .L_1)
	.align		4
.L_1:
        /*0004*/ 	.word	index@(_Z13suma_arreglosPKiS0_S0_Pi)
        /*0008*/ 	.word	0x00000018


	//----- nvinfo : EIATTR_FRAME_SIZE
	.align		4
.L_2:
        /*000c*/ 	.byte	0x04, 0x11
        /*000e*/ 	.short	(.L_4 - .L_3)
	.align		4
.L_3:
        /*0010*/ 	.word	index@(_Z13suma_arreglosPKiS0_S0_Pi)
        /*0014*/ 	.word	0x00000018


	//----- nvinfo : EIATTR_MIN_STACK_SIZE
	.align		4
.L_4:
        /*0018*/ 	.byte	0x04, 0x12
        /*001a*/ 	.short	(.L_6 - .L_5)
	.align		4
.L_5:
        /*001c*/ 	.word	index@(_Z13suma_arreglosPKiS0_S0_Pi)
        /*0020*/ 	.word	0x00000018
.L_6:


//--------------------- .nv.compat                --------------------------
	.section	.nv.compat,"",@"SHT_CUDA_COMPAT_INFO"
	.align	4
        /*0000*/ 	.byte	0x02, 0x09, 0x00, 0x00, 0x02, 0x02, 0x01, 0x00, 0x02, 0x05, 0x05, 0x00, 0x03, 0x07, 0x01, 0x01
        /*0010*/ 	.byte	0x02, 0x03, 0x00, 0x00, 0x02, 0x06, 0x01, 0x00, 0x04, 0x0b, 0x08, 0x00, 0x09, 0x00, 0x00, 0x00
        /*0020*/ 	.byte	0x00, 0x00, 0x00, 0x00


//--------------------- .nv.info._Z13suma_arreglosPKiS0_S0_Pi --------------------------
	.section	.nv.info._Z13suma_arreglosPKiS0_S0_Pi,"",@"SHT_CUDA_INFO"
	.sectionflags	@""
	.align	4


	//----- nvinfo : EIATTR_CUDA_API_VERSION
	.align		4
        /*0000*/ 	.byte	0x04, 0x37
        /*0002*/ 	.short	(.L_8 - .L_7)
.L_7:
        /*0004*/ 	.word	0x00000082


	//----- nvinfo : EIATTR_KPARAM_INFO
	.align		4
.L_8:
        /*0008*/ 	.byte	0x04, 0x17
        /*000a*/ 	.short	(.L_10 - .L_9)
.L_9:
        /*000c*/ 	.word	0x00000000
        /*0010*/ 	.short	0x0003
        /*0012*/ 	.short	0x0018
        /*0014*/ 	.byte	0x00, 0xf5, 0x21, 0x00


	//----- nvinfo : EIATTR_KPARAM_INFO
	.align		4
.L_10:
        /*0018*/ 	.byte	0x04, 0x17
        /*001a*/ 	.short	(.L_12 - .L_11)
.L_11:
        /*001c*/ 	.word	0x00000000
        /*0020*/ 	.short	0x0002
        /*0022*/ 	.short	0x0010
        /*0024*/ 	.byte	0x00, 0xf5, 0x21, 0x00


	//----- nvinfo : EIATTR_KPARAM_INFO
	.align		4
.L_12:
        /*0028*/ 	.byte	0x04, 0x17
        /*002a*/ 	.short	(.L_14 - .L_13)
.L_13:
        /*002c*/ 	.word	0x00000000
        /*0030*/ 	.short	0x0001
        /*0032*/ 	.short	0x0008
        /*0034*/ 	.byte	0x00, 0xf5, 0x21, 0x00


	//----- nvinfo : EIATTR_KPARAM_INFO
	.align		4
.L_14:
        /*0038*/ 	.byte	0x04, 0x17
        /*003a*/ 	.short	(.L_16 - .L_15)
.L_15:
        /*003c*/ 	.word	0x00000000
        /*0040*/ 	.short	0x0000
        /*0042*/ 	.short	0x0000
        /*0044*/ 	.byte	0x00, 0xf5, 0x21, 0x00


	//----- nvinfo : EIATTR_SPARSE_MMA_MASK
	.align		4
.L_16:
        /*0048*/ 	.byte	0x03, 0x50
        /*004a*/ 	.short	0x0000


	//----- nvinfo : EIATTR_MAXREG_COUNT
	.align		4
        /*004c*/ 	.byte	0x03, 0x1b
        /*004e*/ 	.short	0x00ff


	//----- nvinfo : EIATTR_EXTERNS
	.align		4
        /*0050*/ 	.byte	0x04, 0x0f
        /*0052*/ 	.short	(.L_18 - .L_17)


	//   ....[0]....
	.align		4
.L_17:
        /*0054*/ 	.word	index@(vprintf)


	//----- nvinfo : EIATTR_MERCURY_ISA_VERSION
	.align		4
.L_18:
        /*0058*/ 	.byte	0x03, 0x5f
        /*005a*/ 	.short	0x0101


	//----- nvinfo : EIATTR_VRC_CTA_INIT_COUNT
	.align		4
        /*005c*/ 	.byte	0x02, 0x4a
	.zero		1
	.zero		1


	//----- nvinfo : EIATTR_SYSCALL_OFFSETS
	.align		4
        /*0060*/ 	.byte	0x04, 0x46
        /*0062*/ 	.short	(.L_20 - .L_19)


	//   ....[0]....
.L_19:
        /*0064*/ 	.word	0x00000300


	//----- nvinfo : EIATTR_EXIT_INSTR_OFFSETS
	.align		4
.L_20:
        /*0068*/ 	.byte	0x04, 0x1c
        /*006a*/ 	.short	(.L_22 - .L_21)


	//   ....[0]....
.L_21:
        /*006c*/ 	.word	0x00000310


	//----- nvinfo : EIATTR_CBANK_PARAM_SIZE
	.align		4
.L_22:
        /*0070*/ 	.byte	0x03, 0x19
        /*0072*/ 	.short	0x0020


	//----- nvinfo : EIATTR_PARAM_CBANK
	.align		4
        /*0074*/ 	.byte	0x04, 0x0a
        /*0076*/ 	.short	(.L_24 - .L_23)
	.align		4
.L_23:
        /*0078*/ 	.word	index@(.nv.constant0._Z13suma_arreglosPKiS0_S0_Pi)
        /*007c*/ 	.short	0x0380
        /*007e*/ 	.short	0x0020


	//----- nvinfo : EIATTR_SW_WAR
	.align		4
.L_24:
        /*0080*/ 	.byte	0x04, 0x36
        /*0082*/ 	.short	(.L_26 - .L_25)
.L_25:
        /*0084*/ 	.word	0x00000008
.L_26:


//--------------------- .nv.callgraph             --------------------------
	.section	.nv.callgraph,"",@"SHT_CUDA_CALLGRAPH"
	.align	4
	.sectionentsize	8
	.align		4
        /*0000*/ 	.word	0x00000000
	.align		4
        /*0004*/ 	.word	0xffffffff
	.align		4
        /*0008*/ 	.word	index@(_Z13suma_arreglosPKiS0_S0_Pi)
	.align		4
        /*000c*/ 	.word	index@(vprintf)
	.align		4
        /*0010*/ 	.word	0x00000000
	.align		4
        /*0014*/ 	.word	0xfffffffe
	.align		4
        /*0018*/ 	.word	0x00000000
	.align		4
        /*001c*/ 	.word	0xfffffffd
	.align		4
        /*0020*/ 	.word	0x00000000
	.align		4
        /*0024*/ 	.word	0xfffffffc


//--------------------- .nv.constant4             --------------------------
	.section	.nv.constant4,"a",@progbits
	.align	8
	.align		8
.nv.constant4:
        /*0000*/ 	.dword	vprintf
	.align		8
        /*0008*/ 	.dword	$str


//--------------------- .text._Z13suma_arreglosPKiS0_S0_Pi --------------------------
	.section	.text._Z13suma_arreglosPKiS0_S0_Pi,"ax",@progbits
	.align	128
        .global         _Z13suma_arreglosPKiS0_S0_Pi
        .type           _Z13suma_arreglosPKiS0_S0_Pi,@function
        .size           _Z13suma_arreglosPKiS0_S0_Pi,(.L_x_2 - _Z13suma_arreglosPKiS0_S0_Pi)
        .other          _Z13suma_arreglosPKiS0_S0_Pi,@"STO_CUDA_ENTRY STV_DEFAULT"
_Z13suma_arreglosPKiS0_S0_Pi:
.text._Z13suma_arreglosPKiS0_S0_Pi:
[----:B------:R-:W0:Y:S01]  /*0000*/  LDC R1, c[0x0][0x37c] ;  /* 0x0000df00ff017b82 */ /* 0x000e220000000800 */
[----:B------:R-:W1:Y:S01]  /*0010*/  S2R R3, SR_TID.Z ;  /* 0x0000000000037919 */ /* 0x000e620000002300 */
[----:B------:R-:W2:Y:S06]  /*0020*/  LDCU UR6, c[0x0][0x2fc] ;  /* 0x00005f80ff0677ac */ /* 0x000eac0008000800 */
[----:B------:R-:W1:Y:S01]  /*0030*/  S2UR UR4, SR_CTAID.Z ;  /* 0x00000000000479c3 */ /* 0x000e620000002700 */
[----:B0-----:R-:W-:Y:S01]  /*0040*/  IADD3 R1, PT, PT, R1, -0x18, RZ ;  /* 0xffffffe801017810 */ /* 0x001fe20007ffe0ff */
[----:B------:R-:W0:Y:S01]  /*0050*/  S2R R7, SR_CTAID.Y ;  /* 0x0000000000077919 */ /* 0x000e220000002600 */
[----:B------:R-:W3:Y:S05]  /*0060*/  S2R R13, SR_TID.Y ;  /* 0x00000000000d7919 */ /* 0x000eea0000002200 */
[----:B------:R-:W1:Y:S01]  /*0070*/  LDC R0, c[0x0][0x368] ;  /* 0x0000da00ff007b82 */ /* 0x000e620000000800 */
[----:B------:R-:W0:Y:S01]  /*0080*/  LDCU UR5, c[0x0][0x374] ;  /* 0x00006e80ff0577ac */ /* 0x000e220008000800 */
[----:B------:R-:W4:Y:S01]  /*0090*/  S2R R15, SR_CTAID.X ;  /* 0x00000000000f7919 */ /* 0x000f220000002500 */
[----:B------:R-:W3:Y:S01]  /*00a0*/  LDCU UR7, c[0x0][0x364] ;  /* 0x00006c80ff0777ac */ /* 0x000ee20008000800 */
[----:B------:R-:W5:Y:S04]  /*00b0*/  S2R R17, SR_TID.X ;  /* 0x0000000000117919 */ /* 0x000f680000002100 */
[----:B------:R-:W2:Y:S01]  /*00c0*/  LDC.64 R4, c[0x0][0x380] ;  /* 0x0000e000ff047b82 */ /* 0x000ea20000000a00 */
[----:B------:R-:W4:Y:S01]  /*00d0*/  LDCU UR8, c[0x0][0x370] ;  /* 0x00006e00ff0877ac */ /* 0x000f220008000800 */
[----:B------:R-:W5:Y:S06]  /*00e0*/  LDCU UR9, c[0x0][0x360] ;  /* 0x00006c00ff0977ac */ /* 0x000f6c0008000800 */
[----:B------:R-:W2:Y:S08]  /*00f0*/  LDC.64 R8, c[0x0][0x388] ;  /* 0x0000e200ff087b82 */ /* 0x000eb00000000a00 */
[----:B------:R-:W2:Y:S01]  /*0100*/  LDC.64 R10, c[0x0][0x390] ;  /* 0x0000e400ff0a7b82 */ /* 0x000ea20000000a00 */
[----:B-1----:R-:W-:-:S04]  /*0110*/  IMAD R0, R0, UR4, R3 ;  /* 0x0000000400007c24 */ /* 0x002fc8000f8e0203 */
[----:B0-----:R-:W-:Y:S01]  /*0120*/  IMAD R0, R0, UR5, R7 ;  /* 0x0000000500007c24 */ /* 0x001fe2000f8e0207 */
[----:B------:R-:W0:Y:S02]  /*0130*/  LDCU.64 UR4, c[0x0][0x358] ;  /* 0x00006b00ff0477ac */ /* 0x000e240008000a00 */
[----:B------:R-:W1:Y:S01]  /*0140*/  LDC.64 R6, c[0x0][0x398] ;  /* 0x0000e600ff067b82 */ /* 0x000e620000000a00 */
[----:B---3--:R-:W-:-:S04]  /*0150*/  IMAD R0, R0, UR7, R13 ;  /* 0x0000000700007c24 */ /* 0x008fc8000f8e020d */
[----:B----4-:R-:W-:-:S04]  /*0160*/  IMAD R0, R0, UR8, R15 ;  /* 0x0000000800007c24 */ /* 0x010fc8000f8e020f */
[----:B-----5:R-:W-:Y:S01]  /*0170*/  IMAD R2, R0, UR9, R17 ;  /* 0x0000000900027c24 */ /* 0x020fe2000f8e0211 */
[----:B------:R-:W-:Y:S01]  /*0180*/  MOV R14, 0x0 ;  /* 0x00000000000e7802 */ /* 0x000fe20000000f00 */
[----:B------:R-:W3:Y:S02]  /*0190*/  LDCU.64 UR8, c[0x4][0x8] ;  /* 0x01000100ff0877ac */ /* 0x000ee40008000a00 */
[----:B--2---:R-:W-:-:S04]  /*01a0*/  IMAD.WIDE R4, R2, 0x4, R4 ;  /* 0x0000000402047825 */ /* 0x004fc800078e0204 */
[C---:B------:R-:W-:Y:S01]  /*01b0*/  IMAD.WIDE R8, R2.reuse, 0x4, R8 ;  /* 0x0000000402087825 */ /* 0x040fe200078e0208 */
[----:B0-----:R-:W2:Y:S03]  /*01c0*/  LDG.E R0, desc[UR4][R4.64] ;  /* 0x0000000404007981 */ /* 0x001ea6000c1e1900 */
[C---:B------:R-:W-:Y:S01]  /*01d0*/  IMAD.WIDE R10, R2.reuse, 0x4, R10 ;  /* 0x00000004020a7825 */ /* 0x040fe200078e020a */
[----:B------:R-:W2:Y:S04]  /*01e0*/  LDG.E R3, desc[UR4][R8.64] ;  /* 0x0000000408037981 */ /* 0x000ea8000c1e1900 */
[----:B------:R-:W2:Y:S01]  /*01f0*/  LDG.E R12, desc[UR4][R10.64] ;  /* 0x000000040a0c7981 */ /* 0x000ea2000c1e1900 */
[----:B-1----:R-:W-:Y:S01]  /*0200*/  IMAD.WIDE R6, R2, 0x4, R6 ;  /* 0x0000000402067825 */ /* 0x002fe200078e0206 */
[----:B--2---:R-:W-:-:S05]  /*0210*/  IADD3 R0, PT, PT, R12, R3, R0 ;  /* 0x000000030c007210 */ /* 0x004fca0007ffe000 */
[----:B------:R0:W-:Y:S04]  /*0220*/  STG.E desc[UR4][R6.64], R0 ;  /* 0x0000000006007986 */ /* 0x0001e8000c101904 */
[----:B------:R3:W2:Y:S04]  /*0230*/  LDG.E R3, desc[UR4][R4.64] ;  /* 0x0000000404037981 */ /* 0x0006a8000c1e1900 */
[----:B------:R-:W4:Y:S04]  /*0240*/  LDG.E R12, desc[UR4][R8.64] ;  /* 0x00000004080c7981 */ /* 0x000f28000c1e1900 */
[----:B------:R-:W4:Y:S01]  /*0250*/  LDG.E R13, desc[UR4][R10.64] ;  /* 0x000000040a0d7981 */ /* 0x000f22000c1e1900 */
[----:B------:R-:W0:Y:S01]  /*0260*/  LDCU UR4, c[0x0][0x2f8] ;  /* 0x00005f00ff0477ac */ /* 0x000e220008000800 */
[----:B------:R-:W1:Y:S02]  /*0270*/  LDC.64 R14, c[0x4][R14] ;  /* 0x010000000e0e7b82 */ /* 0x000e640000000a00 */
[----:B------:R0:W-:Y:S01]  /*0280*/  STL [R1+0x10], R0 ;  /* 0x0000100001007387 */ /* 0x0001e20000100800 */
[----:B---3--:R-:W-:-:S02]  /*0290*/  MOV R4, UR8 ;  /* 0x0000000800047c02 */ /* 0x008fc40008000f00 */
[----:B------:R-:W-:Y:S02]  /*02a0*/  MOV R5, UR9 ;  /* 0x0000000900057c02 */ /* 0x000fe40008000f00 */
[----:B0-----:R-:W-:-:S04]  /*02b0*/  IADD3 R6, P0, PT, R1, UR4, RZ ;  /* 0x0000000401067c10 */ /* 0x001fc8000ff1e0ff */
[----:B------:R-:W-:Y:S01]  /*02c0*/  IADD3.X R7, PT, PT, RZ, UR6, RZ, P0, !PT ;  /* 0x00000006ff077c10 */ /* 0x000fe200087fe4ff */
[----:B--2---:R0:W-:Y:S04]  /*02d0*/  STL.64 [R1], R2 ;  /* 0x0000000201007387 */ /* 0x0041e80000100a00 */
[----:B-1--4-:R0:W-:Y:S04]  /*02e0*/  STL.64 [R1+0x8], R12 ;  /* 0x0000080c01007387 */ /* 0x0121e80000100a00 */
[----:B------:R-:W-:-:S07]  /*02f0*/  LEPC R20, `(.L_x_0) ;  /* 0x000000001014794e */ /* 0x000fce0000000000 */
[----:B0-----:R-:W-:Y:S05]  /*0300*/  CALL.ABS.NOINC R14 ;  /* 0x000000000e007343 */ /* 0x001fea0003c00000 */
.L_x_0:
[----:B------:R-:W-:Y:S05]  /*0310*/  EXIT ;  /* 0x000000000000794d */ /* 0x000fea0003800000 */
.L_x_1:
[----:B------:R-:W-:-:S00]  /*0320*/  BRA `(.L_x_1) ;  /* 0xfffffffc00fc7947 */ /* 0x000fc0000383ffff */
[----:B------:R-:W-:-:S00]  /*0330*/  NOP ;  /* 0x0000000000007918 */ /* 0x000fc00000000000 */
        /* <DEDUP_REMOVED lines=12> */
.L_x_2:


//--------------------- .nv.global.init           --------------------------
	.section	.nv.global.init,"aw",@progbits
.nv.global.init:
	.type		$str,@object
	.size		$str,(.L_0 - $str)
$str:
        /*0000*/ 	.byte	0x5b, 0x44, 0x45, 0x56, 0x49, 0x43, 0x45, 0x5d, 0x20, 0x47, 0x6c, 0x6f, 0x62, 0x61, 0x6c, 0x49
        /*0010*/ 	.byte	0x64, 0x3a, 0x20, 0x25, 0x64, 0x20, 0x20, 0x20, 0x28, 0x25, 0x64, 0x2c, 0x25, 0x64, 0x2c, 0x25
        /*0020*/ 	.byte	0x64, 0x29, 0x20, 0x20, 0x20, 0x20, 0x56, 0x61, 0x6c, 0x3a, 0x20, 0x25, 0x64, 0x0a, 0x00
.L_0:


//--------------------- .nv.shared.reserved.0     --------------------------
	.section	.nv.shared.reserved.0,"aw",@nobits
	.weak		__nv_reservedSMEM_offset_0_alias
	.size		__nv_reservedSMEM_offset_0_alias, 0, 64
	.other		__nv_reservedSMEM_offset_0_alias,@"STO_CUDA_RESERVED_SHARED STV_DEFAULT"
__nv_reservedSMEM_offset_0_alias:
	.zero		0
	.zero		64


//--------------------- .nv.constant0._Z13suma_arreglosPKiS0_S0_Pi --------------------------
	.section	.nv.constant0._Z13suma_arreglosPKiS0_S0_Pi,"a",@progbits
	.sectionflags	@""
	.align	4
.nv.constant0._Z13suma_arreglosPKiS0_S0_Pi:
	.zero		928


//--------------------- SYMBOLS --------------------------

	.type		.nv.reservedSmem.offset0,@object
	.size		.nv.reservedSmem.offset0,0x4
	.type		vprintf,@function
